	.headerflags	@"EF_CUDA_TEXMODE_UNIFIED EF_CUDA_64BIT_ADDRESS EF_CUDA_ACCELERATORS EF_CUDA_SM90 EF_CUDA_VIRTUAL_SM(EF_CUDA_SM90)"
	.elftype	@"ET_EXEC"


//--------------------- .nv.info                  --------------------------
	.section	.nv.info,"",@"SHT_CUDA_INFO"
	.align	4


	//----- nvinfo : EIATTR_REGCOUNT
	.align		4
        /*0000*/ 	.byte	0x04, 0x2f
        /*0002*/ 	.short	(.L_1 - .L_0)
	.align		4
.L_0:
        /*0004*/ 	.word	index@(triton_poi_fused_convolution_12)
        /*0008*/ 	.word	0x00000018


	//----- nvinfo : EIATTR_MIN_STACK_SIZE
	.align		4
.L_1:
        /*000c*/ 	.byte	0x04, 0x12
        /*000e*/ 	.short	(.L_3 - .L_2)
	.align		4
.L_2:
        /*0010*/ 	.word	index@(triton_poi_fused_convolution_12)
        /*0014*/ 	.word	0x00000000


	//----- nvinfo : EIATTR_FRAME_SIZE
	.align		4
.L_3:
        /*0018*/ 	.byte	0x04, 0x11
        /*001a*/ 	.short	(.L_5 - .L_4)
	.align		4
.L_4:
        /*001c*/ 	.word	index@(triton_poi_fused_convolution_12)
        /*0020*/ 	.word	0x00000000


	//----- nvinfo : EIATTR_MIN_STACK_SIZE
	.align		4
.L_5:
        /*0024*/ 	.byte	0x04, 0x12
        /*0026*/ 	.short	(.L_7 - .L_6)
	.align		4
.L_6:
        /*0028*/ 	.word	index@(triton_poi_fused_convolution_12)
        /*002c*/ 	.word	0x00000000
.L_7:


//--------------------- .nv.info.triton_poi_fused_convolution_12 --------------------------
	.section	.nv.info.triton_poi_fused_convolution_12,"",@"SHT_CUDA_INFO"
	.sectionflags	@""
	.align	4


	//----- nvinfo : EIATTR_CUDA_API_VERSION
	.align		4
        /*0000*/ 	.byte	0x04, 0x37
        /*0002*/ 	.short	(.L_9 - .L_8)
.L_8:
        /*0004*/ 	.word	0x0000007c


	//----- nvinfo : EIATTR_KPARAM_INFO
	.align		4
.L_9:
        /*0008*/ 	.byte	0x04, 0x17
        /*000a*/ 	.short	(.L_11 - .L_10)
.L_10:
        /*000c*/ 	.word	0x00000000
        /*0010*/ 	.short	0x0004
        /*0012*/ 	.short	0x001c
        /*0014*/ 	.byte	0x00, 0xf0, 0x11, 0x00


	//----- nvinfo : EIATTR_KPARAM_INFO
	.align		4
.L_11:
        /*0018*/ 	.byte	0x04, 0x17
        /*001a*/ 	.short	(.L_13 - .L_12)
.L_12:
        /*001c*/ 	.word	0x00000000
        /*0020*/ 	.short	0x0003
        /*0022*/ 	.short	0x0018
        /*0024*/ 	.byte	0x00, 0xf0, 0x11, 0x00


	//----- nvinfo : EIATTR_KPARAM_INFO
	.align		4
.L_13:
        /*0028*/ 	.byte	0x04, 0x17
        /*002a*/ 	.short	(.L_15 - .L_14)
.L_14:
        /*002c*/ 	.word	0x00000000
        /*0030*/ 	.short	0x0002
        /*0032*/ 	.short	0x0010
        /*0034*/ 	.byte	0x00, 0xf4, 0x21, 0x00


	//----- nvinfo : EIATTR_KPARAM_INFO
	.align		4
.L_15:
        /*0038*/ 	.byte	0x04, 0x17
        /*003a*/ 	.short	(.L_17 - .L_16)
.L_16:
        /*003c*/ 	.word	0x00000000
        /*0040*/ 	.short	0x0001
        /*0042*/ 	.short	0x0008
        /*0044*/ 	.byte	0x00, 0xf4, 0x21, 0x00


	//----- nvinfo : EIATTR_KPARAM_INFO
	.align		4
.L_17:
        /*0048*/ 	.byte	0x04, 0x17
        /*004a*/ 	.short	(.L_19 - .L_18)
.L_18:
        /*004c*/ 	.word	0x00000000
        /*0050*/ 	.short	0x0000
        /*0052*/ 	.short	0x0000
        /*0054*/ 	.byte	0x00, 0xf4, 0x21, 0x00


	//----- nvinfo : EIATTR_SPARSE_MMA_MASK
	.align		4
.L_19:
        /*0058*/ 	.byte	0x03, 0x50
        /*005a*/ 	.short	0x0000


	//----- nvinfo : EIATTR_MAXREG_COUNT
	.align		4
        /*005c*/ 	.byte	0x03, 0x1b
        /*005e*/ 	.short	0x00ff


	//----- nvinfo : EIATTR_EXIT_INSTR_OFFSETS
	.align		4
        /*0060*/ 	.byte	0x04, 0x1c
        /*0062*/ 	.short	(.L_21 - .L_20)


	//   ....[0]....
.L_20:
        /*0064*/ 	.word	0x00000440


	//   ....[1]....
        /*0068*/ 	.word	0x00000460


	//----- nvinfo : EIATTR_REQNTID
	.align		4
.L_21:
        /*006c*/ 	.byte	0x04, 0x10
        /*006e*/ 	.short	(.L_23 - .L_22)
.L_22:
        /*0070*/ 	.word	0x00000080
        /*0074*/ 	.word	0x00000001
        /*0078*/ 	.word	0x00000001


	//----- nvinfo : EIATTR_CBANK_PARAM_SIZE
	.align		4
.L_23:
        /*007c*/ 	.byte	0x03, 0x19
        /*007e*/ 	.short	0x0020


	//----- nvinfo : EIATTR_PARAM_CBANK
	.align		4
        /*0080*/ 	.byte	0x04, 0x0a
        /*0082*/ 	.short	(.L_25 - .L_24)
	.align		4
.L_24:
        /*0084*/ 	.word	index@(.nv.constant0.triton_poi_fused_convolution_12)
        /*0088*/ 	.short	0x0210
        /*008a*/ 	.short	0x0020


	//----- nvinfo : EIATTR_SW_WAR
	.align		4
.L_25:
        /*008c*/ 	.byte	0x04, 0x36
        /*008e*/ 	.short	(.L_27 - .L_26)
.L_26:
        /*0090*/ 	.word	0x00000008
.L_27:


//--------------------- .nv.callgraph             --------------------------
	.section	.nv.callgraph,"",@"SHT_CUDA_CALLGRAPH"
	.align	4
	.sectionentsize	8
	.align		4
        /*0000*/ 	.word	0x00000000
	.align		4
        /*0004*/ 	.word	0xffffffff
	.align		4
        /*0008*/ 	.word	0x00000000
	.align		4
        /*000c*/ 	.word	0xfffffffe
	.align		4
        /*0010*/ 	.word	0x00000000
	.align		4
        /*0014*/ 	.word	0xfffffffd
	.align		4
        /*0018*/ 	.word	0x00000000
	.align		4
        /*001c*/ 	.word	0xfffffffc


//--------------------- .text.triton_poi_fused_convolution_12 --------------------------
	.section	.text.triton_poi_fused_convolution_12,"ax",@progbits
	.sectionflags	@"SHF_BARRIERS=1"
	.align	128
        .global         triton_poi_fused_convolution_12
        .type           triton_poi_fused_convolution_12,@function
        .size           triton_poi_fused_convolution_12,(.L_x_1 - triton_poi_fused_convolution_12)
        .other          triton_poi_fused_convolution_12,@"STO_CUDA_ENTRY STV_DEFAULT"
triton_poi_fused_convolution_12:
.text.triton_poi_fused_convolution_12:
[----:B------:R-:W0:Y:S01]  /*0000*/  LDC R1, c[0x0][0x28] ;  /* 0x00000a00ff017b82 */ /* 0x000e220000000800 */
[----:B------:R-:W1:Y:S07]  /*0010*/  S2R R0, SR_TID.X ;  /* 0x0000000000007919 */ /* 0x000e6e0000002100 */
[----:B------:R-:W2:Y:S01]  /*0020*/  S2UR UR6, SR_CTAID.Y ;  /* 0x00000000000679c3 */ /* 0x000ea20000002600 */
[----:B------:R-:W-:Y:S02]  /*0030*/  CS2R R12, SRZ ;  /* 0x00000000000c7805 */ /* 0x000fe4000001ff00 */
[----:B------:R-:W-:Y:S01]  /*0040*/  CS2R R14, SRZ ;  /* 0x00000000000e7805 */ /* 0x000fe2000001ff00 */
[----:B------:R-:W3:Y:S01]  /*0050*/  S2R R2, SR_CTAID.X ;  /* 0x0000000000027919 */ /* 0x000ee20000002500 */
[----:B------:R-:W-:-:S03]  /*0060*/  CS2R R16, SRZ ;  /* 0x0000000000107805 */ /* 0x000fc6000001ff00 */
[----:B------:R-:W4:Y:S01]  /*0070*/  LDC.64 R6, c[0x0][0x210] ;  /* 0x00008400ff067b82 */ /* 0x000f220000000a00 */
[----:B------:R-:W-:Y:S01]  /*0080*/  ULDC.64 UR8, c[0x0][0x208] ;  /* 0x0000820000087ab9 */ /* 0x000fe20000000a00 */
[----:B--2---:R-:W-:Y:S01]  /*0090*/  USHF.L.U32 UR4, UR6, 0x2, URZ ;  /* 0x0000000206047899 */ /* 0x004fe2000800063f */
[----:B-1----:R-:W-:Y:S01]  /*00a0*/  IMAD.SHL.U32 R3, R0, 0x4, RZ ;  /* 0x0000000400037824 */ /* 0x002fe200078e00ff */
[----:B------:R-:W-:-:S04]  /*00b0*/  SHF.R.U32.HI R4, RZ, 0x6, R0 ;  /* 0x00000006ff047819 */ /* 0x000fc80000011600 */
[----:B------:R-:W-:Y:S02]  /*00c0*/  LOP3.LUT R5, R3, 0xfc, RZ, 0xc0, !PT ;  /* 0x000000fc03057812 */ /* 0x000fe400078ec0ff */
[----:B------:R-:W-:Y:S02]  /*00d0*/  SGXT.U32 R3, R4, 0x1 ;  /* 0x000000010403781a */ /* 0x000fe40000000000 */
[----:B---3--:R-:W-:Y:S02]  /*00e0*/  PRMT R5, R5, 0x6540, R2 ;  /* 0x0000654005057816 */ /* 0x008fe40000000002 */
[----:B------:R-:W-:Y:S02]  /*00f0*/  LOP3.LUT R4, R3, UR4, RZ, 0xfc, !PT ;  /* 0x0000000403047c12 */ /* 0x000fe4000f8efcff */
[----:B------:R-:W-:-:S03]  /*0100*/  ISETP.GE.AND P0, PT, R5, 0x100, PT ;  /* 0x000001000500780c */ /* 0x000fc60003f06270 */
[----:B------:R-:W-:Y:S01]  /*0110*/  IMAD R5, R4, 0x100, R5 ;  /* 0x0000010004057824 */ /* 0x000fe200078e0205 */
[----:B------:R-:W-:-:S03]  /*0120*/  CS2R R18, SRZ ;  /* 0x0000000000127805 */ /* 0x000fc6000001ff00 */
[C---:B------:R-:W-:Y:S02]  /*0130*/  VIADD R9, R5.reuse, 0x200 ;  /* 0x0000020005097836 */ /* 0x040fe40000000000 */
[----:B----4-:R-:W-:-:S04]  /*0140*/  IMAD.WIDE R4, R5, 0x4, R6 ;  /* 0x0000000405047825 */ /* 0x010fc800078e0206 */
[----:B------:R-:W-:Y:S01]  /*0150*/  IMAD.WIDE R6, R9, 0x4, R6 ;  /* 0x0000000409067825 */ /* 0x000fe200078e0206 */
[----:B------:R-:W2:Y:S04]  /*0160*/  @!P0 LDG.E.EL.128 R12, desc[UR8][R4.64] ;  /* 0x00000008040c8981 */ /* 0x000ea8000c2e1d00 */
[----:B------:R-:W3:Y:S01]  /*0170*/  @!P0 LDG.E.EL.128 R16, desc[UR8][R6.64] ;  /* 0x0000000806108981 */ /* 0x000ee2000c2e1d00 */
[----:B------:R-:W1:Y:S01]  /*0180*/  S2UR UR7, SR_CgaCtaId ;  /* 0x00000000000779c3 */ /* 0x000e620000008800 */
[----:B------:R-:W-:Y:S01]  /*0190*/  IMAD.SHL.U32 R8, R0, 0x10, RZ ;  /* 0x0000001000087824 */ /* 0x000fe200078e00ff */
[----:B------:R-:W-:-:S04]  /*01a0*/  UMOV UR5, 0x400 ;  /* 0x0000040000057882 */ /* 0x000fc80000000000 */
[----:B------:R-:W-:-:S04]  /*01b0*/  LOP3.LUT R8, R8, 0x3f0, RZ, 0xc0, !PT ;  /* 0x000003f008087812 */ /* 0x000fc800078ec0ff */
[----:B------:R-:W-:Y:S01]  /*01c0*/  LOP3.LUT R3, R8, R3, RZ, 0xfc, !PT ;  /* 0x0000000308037212 */ /* 0x000fe200078efcff */
[----:B-1----:R-:W-:-:S06]  /*01d0*/  UPRMT UR5, UR7, 0x654, UR5 ;  /* 0x0000065407057896 */ /* 0x002fcc0008000005 */
[----:B------:R-:W-:-:S05]  /*01e0*/  LEA R8, R8, UR5, 0x2 ;  /* 0x0000000508087c11 */ /* 0x000fca000f8e10ff */
[----:B------:R-:W-:Y:S02]  /*01f0*/  IMAD R20, R3, 0x4, R8 ;  /* 0x0000000403147824 */ /* 0x000fe400078e0208 */
[----:B------:R-:W-:-:S05]  /*0200*/  IMAD.SHL.U32 R3, R0, 0x20, RZ ;  /* 0x0000002000037824 */ /* 0x000fca00078e00ff */
[----:B------:R-:W-:Y:S02]  /*0210*/  LOP3.LUT R21, R3, 0xfe0, RZ, 0xc0, !PT ;  /* 0x00000fe003157812 */ /* 0x000fe400078ec0ff */
[----:B------:R-:W-:-:S04]  /*0220*/  LOP3.LUT R3, R0, 0x7f, RZ, 0xc0, !PT ;  /* 0x0000007f00037812 */ /* 0x000fc800078ec0ff */
[----:B------:R-:W-:-:S04]  /*0230*/  PRMT R3, R3, 0x6540, R2 ;  /* 0x0000654003037816 */ /* 0x000fc80000000002 */
[C---:B------:R-:W-:Y:S02]  /*0240*/  LOP3.LUT R0, R3.reuse, 0x80, RZ, 0xfc, !PT ;  /* 0x0000008003007812 */ /* 0x040fe400078efcff */
[----:B------:R-:W-:Y:S02]  /*0250*/  ISETP.GE.AND P0, PT, R3, 0x100, PT ;  /* 0x000001000300780c */ /* 0x000fe40003f06270 */
[----:B------:R-:W-:Y:S01]  /*0260*/  ISETP.GE.AND P1, PT, R0, 0x100, PT ;  /* 0x000001000000780c */ /* 0x000fe20003f26270 */
[----:B--2---:R-:W-:Y:S04]  /*0270*/  STS [R20], R12 ;  /* 0x0000000c14007388 */ /* 0x004fe80000000800 */
[----:B------:R1:W-:Y:S04]  /*0280*/  STS [R20+0x20], R13 ;  /* 0x0000200d14007388 */ /* 0x0003e80000000800 */
[----:B------:R-:W-:Y:S04]  /*0290*/  STS [R20+0x40], R14 ;  /* 0x0000400e14007388 */ /* 0x000fe80000000800 */
[----:B------:R2:W-:Y:S01]  /*02a0*/  STS [R20+0x60], R15 ;  /* 0x0000600f14007388 */ /* 0x0005e20000000800 */
[----:B-1----:R-:W1:Y:S03]  /*02b0*/  LDC.64 R12, c[0x0][0x220] ;  /* 0x00008800ff0c7b82 */ /* 0x002e660000000a00 */
[----:B---3--:R-:W-:Y:S04]  /*02c0*/  STS [R20+0x8], R16 ;  /* 0x0000081014007388 */ /* 0x008fe80000000800 */
[----:B------:R3:W-:Y:S01]  /*02d0*/  STS [R20+0x28], R17 ;  /* 0x0000281114007388 */ /* 0x0007e20000000800 */
[----:B--2---:R-:W2:Y:S03]  /*02e0*/  LDC.64 R14, c[0x0][0x218] ;  /* 0x00008600ff0e7b82 */ /* 0x004ea60000000a00 */
[----:B------:R-:W-:Y:S04]  /*02f0*/  STS [R20+0x48], R18 ;  /* 0x0000481214007388 */ /* 0x000fe80000000800 */
[----:B------:R4:W-:Y:S01]  /*0300*/  STS [R20+0x68], R19 ;  /* 0x0000681314007388 */ /* 0x0009e20000000800 */
[----:B------:R-:W-:Y:S06]  /*0310*/  BAR.SYNC.DEFER_BLOCKING 0x0 ;  /* 0x0000000000007b1d */ /* 0x000fec0000010000 */
[----:B------:R-:W5:Y:S04]  /*0320*/  LDS.128 R8, [R21+UR5] ;  /* 0x0000000515087984 */ /* 0x000f680008000c00 */
[----:B------:R-:W1:Y:S01]  /*0330*/  LDS.128 R4, [R21+UR5+0x1000] ;  /* 0x0010000515047984 */ /* 0x000e620008000c00 */
[----:B------:R-:W-:-:S04]  /*0340*/  USHF.R.S32.HI UR5, URZ, 0x1d, UR6 ;  /* 0x0000001d3f057899 */ /* 0x000fc80008011406 */
[----:B------:R-:W-:-:S04]  /*0350*/  USGXT UR5, UR5, 0x1 ;  /* 0x000000010505789a */ /* 0x000fc80008000200 */
[----:B------:R-:W-:-:S04]  /*0360*/  ULEA.HI UR5, UR5, UR4, URZ, 0x8 ;  /* 0x0000000405057291 */ /* 0x000fc8000f8f403f */
[----:B------:R-:W-:Y:S02]  /*0370*/  USHF.L.U32 UR6, UR5, 0x8, URZ ;  /* 0x0000000805067899 */ /* 0x000fe4000800063f */
[----:B------:R-:W-:Y:S02]  /*0380*/  ULOP3.LUT UR5, UR5, 0xffffff00, URZ, 0xc0, !UPT ;  /* 0xffffff0005057892 */ /* 0x000fe4000f8ec03f */
[----:B------:R-:W-:-:S04]  /*0390*/  ULOP3.LUT UR6, UR6, 0xffff0000, URZ, 0xc0, !UPT ;  /* 0xffff000006067892 */ /* 0x000fc8000f8ec03f */
[----:B------:R-:W-:-:S06]  /*03a0*/  UIADD3 UR5, UR6, UR4, -UR5 ;  /* 0x0000000406057290 */ /* 0x000fcc000fffe805 */
[----:B---3--:R-:W-:Y:S02]  /*03b0*/  LEA R17, R3, UR5, 0x8 ;  /* 0x0000000503117c11 */ /* 0x008fe4000f8e40ff */
[----:B----4-:R-:W-:-:S03]  /*03c0*/  LEA R19, R0, UR5, 0x8 ;  /* 0x0000000500137c11 */ /* 0x010fc6000f8e40ff */
[----:B--2---:R-:W-:-:S04]  /*03d0*/  IMAD.WIDE R2, R17, 0x4, R14 ;  /* 0x0000000411027825 */ /* 0x004fc800078e020e */
[----:B------:R-:W-:Y:S01]  /*03e0*/  IMAD.WIDE R14, R19, 0x4, R14 ;  /* 0x00000004130e7825 */ /* 0x000fe200078e020e */
[----:B-----5:R2:W-:Y:S03]  /*03f0*/  @!P0 STG.E.128 desc[UR8][R2.64], R8 ;  /* 0x0000000802008986 */ /* 0x0205e6000c101d08 */
[--C-:B-1----:R-:W-:Y:S01]  /*0400*/  IMAD.WIDE R16, R17, 0x4, R12.reuse ;  /* 0x0000000411107825 */ /* 0x102fe200078e020c */
[----:B0-----:R2:W-:Y:S03]  /*0410*/  @!P1 STG.E.128 desc[UR8][R14.64], R4 ;  /* 0x000000040e009986 */ /* 0x0015e6000c101d08 */
[----:B------:R-:W-:Y:S01]  /*0420*/  IMAD.WIDE R12, R19, 0x4, R12 ;  /* 0x00000004130c7825 */ /* 0x000fe200078e020c */
[----:B------:R2:W-:Y:S01]  /*0430*/  @!P0 STG.E.128 desc[UR8][R16.64], R8 ;  /* 0x0000000810008986 */ /* 0x0005e2000c101d08 */
[----:B------:R-:W-:Y:S05]  /*0440*/  @P1 EXIT ;  /* 0x000000000000194d */ /* 0x000fea0003800000 */
[----:B------:R-:W-:Y:S01]  /*0450*/  STG.E.128 desc[UR8][R12.64], R4 ;  /* 0x000000040c007986 */ /* 0x000fe2000c101d08 */
[----:B------:R-:W-:Y:S05]  /*0460*/  EXIT ;  /* 0x000000000000794d */ /* 0x000fea0003800000 */
.L_x_0:
[----:B------:R-:W-:-:S00]  /*0470*/  BRA `(.L_x_0) ;  /* 0xfffffffc00fc7947 */ /* 0x000fc0000383ffff */
[----:B------:R-:W-:-:S00]  /*0480*/  NOP ;  /* 0x0000000000007918 */ /* 0x000fc00000000000 */
[----:B------:R-:W-:-:S00]  /*0490*/  NOP ;  /* 0x0000000000007918 */ /* 0x000fc00000000000 */
[----:B------:R-:W-:-:S00]  /*04a0*/  NOP ;  /* 0x0000000000007918 */ /* 0x000fc00000000000 */
[----:B------:R-:W-:-:S00]  /*04b0*/  NOP ;  /* 0x0000000000007918 */ /* 0x000fc00000000000 */
[----:B------:R-:W-:-:S00]  /*04c0*/  NOP ;  /* 0x0000000000007918 */ /* 0x000fc00000000000 */
[----:B------:R-:W-:-:S00]  /*04d0*/  NOP ;  /* 0x0000000000007918 */ /* 0x000fc00000000000 */
[----:B------:R-:W-:-:S00]  /*04e0*/  NOP ;  /* 0x0000000000007918 */ /* 0x000fc00000000000 */
[----:B------:R-:W-:-:S00]  /*04f0*/  NOP ;  /* 0x0000000000007918 */ /* 0x000fc00000000000 */
.L_x_1:


//--------------------- .nv.shared.triton_poi_fused_convolution_12 --------------------------
	.section	.nv.shared.triton_poi_fused_convolution_12,"aw",@nobits
	.sectionflags	@""
	.align	16
	.zero		1024


//--------------------- .nv.constant0.triton_poi_fused_convolution_12 --------------------------
	.section	.nv.constant0.triton_poi_fused_convolution_12,"a",@progbits
	.sectionflags	@""
	.align	4
.nv.constant0.triton_poi_fused_convolution_12:
	.zero		560
